//
// Generated by NVIDIA NVVM Compiler
//
// Compiler Build ID: CL-36424714
// Cuda compilation tools, release 13.0, V13.0.88
// Based on NVVM 20.0.0
//

.version 9.0
.target sm_100
.address_size 64

	// .globl	_Z9substringPcS_PiS0_S0_

.visible .entry _Z9substringPcS_PiS0_S0_(
	.param .u64 .ptr .align 1 _Z9substringPcS_PiS0_S0__param_0,
	.param .u64 .ptr .align 1 _Z9substringPcS_PiS0_S0__param_1,
	.param .u64 .ptr .align 1 _Z9substringPcS_PiS0_S0__param_2,
	.param .u64 .ptr .align 1 _Z9substringPcS_PiS0_S0__param_3,
	.param .u64 .ptr .align 1 _Z9substringPcS_PiS0_S0__param_4
)
{
	.reg .pred 	%p<5>;
	.reg .b16 	%rs<3>;
	.reg .b32 	%r<18>;
	.reg .b64 	%rd<17>;

	ld.param.u64 	%rd3, [_Z9substringPcS_PiS0_S0__param_0];
	ld.param.u64 	%rd4, [_Z9substringPcS_PiS0_S0__param_1];
	ld.param.u64 	%rd6, [_Z9substringPcS_PiS0_S0__param_2];
	ld.param.u64 	%rd7, [_Z9substringPcS_PiS0_S0__param_3];
	ld.param.u64 	%rd5, [_Z9substringPcS_PiS0_S0__param_4];
	cvta.to.global.u64 	%rd8, %rd7;
	cvta.to.global.u64 	%rd9, %rd6;
	mov.u32 	%r6, %tid.x;
	mov.u32 	%r7, %ntid.x;
	mov.u32 	%r8, %ctaid.x;
	mad.lo.s32 	%r1, %r7, %r8, %r6;
	ld.global.u32 	%r9, [%rd9];
	ld.global.u32 	%r2, [%rd8];
	sub.s32 	%r10, %r9, %r2;
	setp.gt.s32 	%p1, %r1, %r10;
	@%p1 bra 	$L__BB0_6;
	setp.lt.s32 	%p2, %r2, 1;
	mov.b32 	%r11, 1;
	mov.u32 	%r17, %r11;
	@%p2 bra 	$L__BB0_5;
	cvta.to.global.u64 	%rd1, %rd3;
	cvta.to.global.u64 	%rd2, %rd4;
	mov.b32 	%r16, 0;
	bra.uni 	$L__BB0_4;
$L__BB0_3:
	add.s32 	%r16, %r16, 1;
	setp.ge.s32 	%p4, %r16, %r2;
	mov.u32 	%r17, %r11;
	@%p4 bra 	$L__BB0_5;
$L__BB0_4:
	add.s32 	%r14, %r16, %r1;
	cvt.s64.s32 	%rd10, %r14;
	add.s64 	%rd11, %rd1, %rd10;
	ld.global.u8 	%rs1, [%rd11];
	cvt.u64.u32 	%rd12, %r16;
	add.s64 	%rd13, %rd2, %rd12;
	ld.global.u8 	%rs2, [%rd13];
	setp.eq.s16 	%p3, %rs1, %rs2;
	mov.b32 	%r17, 0;
	@%p3 bra 	$L__BB0_3;
$L__BB0_5:
	cvta.to.global.u64 	%rd14, %rd5;
	mul.wide.s32 	%rd15, %r1, 4;
	add.s64 	%rd16, %rd14, %rd15;
	st.global.u32 	[%rd16], %r17;
$L__BB0_6:
	ret;

}


// ===== COMPILED SASS (sm_100) =====

	.target	sm_100

	.elftype	@"ET_EXEC"


//--------------------- .note.nv.tkinfo           --------------------------
	.section	.note.nv.tkinfo,"",@"SHT_NOTE"
	.sectionflags	@"SHF_NOTE_NV_TKINFO"
	.tkinfo
        /*0018*/ 	.word	0x00000002
        /*0030*/ 	.string	""
        /*0030*/ 	.string	"ptxas"
        /*0030*/ 	.string	"Cuda compilation tools, release 13.0, V13.0.88"
        /*0030*/ 	.string	"Build cuda_13.0.r13.0/compiler.36424714_0"
        /*0030*/ 	.string	"-arch sm_100 -m 64 "



//--------------------- .note.nv.cuinfo           --------------------------
	.section	.note.nv.cuinfo,"",@"SHT_NOTE"
	.sectionflags	@"SHF_NOTE_NV_CUINFO"
        /*0018*/ 	.short	0x0002
        /*001a*/ 	.short	0x0064
        /*001c*/ 	.short	0x0082
	.zero		2


//--------------------- .nv.info                  --------------------------
	.section	.nv.info,"",@"SHT_CUDA_INFO"
	.align	4


	//----- nvinfo : EIATTR_REGCOUNT
	.align		4
        /*0000*/ 	.byte	0x04, 0x2f
        /*0002*/ 	.short	(.L_1 - .L_0)
	.align		4
.L_0:
        /*0004*/ 	.word	index@(_Z9substringPcS_PiS0_S0_)
        /*0008*/ 	.word	0x0000000e


	//----- nvinfo : EIATTR_FRAME_SIZE
	.align		4
.L_1:
        /*000c*/ 	.byte	0x04, 0x11
        /*000e*/ 	.short	(.L_3 - .L_2)
	.align		4
.L_2:
        /*0010*/ 	.word	index@(_Z9substringPcS_PiS0_S0_)
        /*0014*/ 	.word	0x00000000


	//----- nvinfo : EIATTR_MIN_STACK_SIZE
	.align		4
.L_3:
        /*0018*/ 	.byte	0x04, 0x12
        /*001a*/ 	.short	(.L_5 - .L_4)
	.align		4
.L_4:
        /*001c*/ 	.word	index@(_Z9substringPcS_PiS0_S0_)
        /*0020*/ 	.word	0x00000000
.L_5:


//--------------------- .nv.compat                --------------------------
	.section	.nv.compat,"",@"SHT_CUDA_COMPAT_INFO"
	.align	4
        /*0000*/ 	.byte	0x02, 0x09, 0x00, 0x00, 0x02, 0x02, 0x01, 0x00, 0x02, 0x05, 0x05, 0x00, 0x03, 0x07, 0x01, 0x01
        /*0010*/ 	.byte	0x02, 0x03, 0x00, 0x00, 0x02, 0x06, 0x01, 0x00, 0x04, 0x0b, 0x08, 0x00, 0x09, 0x00, 0x00, 0x00
        /*0020*/ 	.byte	0x00, 0x00, 0x00, 0x00


//--------------------- .nv.info._Z9substringPcS_PiS0_S0_ --------------------------
	.section	.nv.info._Z9substringPcS_PiS0_S0_,"",@"SHT_CUDA_INFO"
	.sectionflags	@""
	.align	4


	//----- nvinfo : EIATTR_CUDA_API_VERSION
	.align		4
        /*0000*/ 	.byte	0x04, 0x37
        /*0002*/ 	.short	(.L_7 - .L_6)
.L_6:
        /*0004*/ 	.word	0x00000082


	//----- nvinfo : EIATTR_KPARAM_INFO
	.align		4
.L_7:
        /*0008*/ 	.byte	0x04, 0x17
        /*000a*/ 	.short	(.L_9 - .L_8)
.L_8:
        /*000c*/ 	.word	0x00000000
        /*0010*/ 	.short	0x0004
        /*0012*/ 	.short	0x0020
        /*0014*/ 	.byte	0x00, 0xf5, 0x21, 0x00


	//----- nvinfo : EIATTR_KPARAM_INFO
	.align		4
.L_9:
        /*0018*/ 	.byte	0x04, 0x17
        /*001a*/ 	.short	(.L_11 - .L_10)
.L_10:
        /*001c*/ 	.word	0x00000000
        /*0020*/ 	.short	0x0003
        /*0022*/ 	.short	0x0018
        /*0024*/ 	.byte	0x00, 0xf5, 0x21, 0x00


	//----- nvinfo : EIATTR_KPARAM_INFO
	.align		4
.L_11:
        /*0028*/ 	.byte	0x04, 0x17
        /*002a*/ 	.short	(.L_13 - .L_12)
.L_12:
        /*002c*/ 	.word	0x00000000
        /*0030*/ 	.short	0x0002
        /*0032*/ 	.short	0x0010
        /*0034*/ 	.byte	0x00, 0xf5, 0x21, 0x00


	//----- nvinfo : EIATTR_KPARAM_INFO
	.align		4
.L_13:
        /*0038*/ 	.byte	0x04, 0x17
        /*003a*/ 	.short	(.L_15 - .L_14)
.L_14:
        /*003c*/ 	.word	0x00000000
        /*0040*/ 	.short	0x0001
        /*0042*/ 	.short	0x0008
        /*0044*/ 	.byte	0x00, 0xf5, 0x21, 0x00


	//----- nvinfo : EIATTR_KPARAM_INFO
	.align		4
.L_15:
        /*0048*/ 	.byte	0x04, 0x17
        /*004a*/ 	.short	(.L_17 - .L_16)
.L_16:
        /*004c*/ 	.word	0x00000000
        /*0050*/ 	.short	0x0000
        /*0052*/ 	.short	0x0000
        /*0054*/ 	.byte	0x00, 0xf5, 0x21, 0x00


	//----- nvinfo : EIATTR_SPARSE_MMA_MASK
	.align		4
.L_17:
        /*0058*/ 	.byte	0x03, 0x50
        /*005a*/ 	.short	0x0000


	//----- nvinfo : EIATTR_MAXREG_COUNT
	.align		4
        /*005c*/ 	.byte	0x03, 0x1b
        /*005e*/ 	.short	0x00ff


	//----- nvinfo : EIATTR_MERCURY_ISA_VERSION
	.align		4
        /*0060*/ 	.byte	0x03, 0x5f
        /*0062*/ 	.short	0x0101


	//----- nvinfo : EIATTR_VRC_CTA_INIT_COUNT
	.align		4
        /*0064*/ 	.byte	0x02, 0x4a
	.zero		1
	.zero		1


	//----- nvinfo : EIATTR_EXIT_INSTR_OFFSETS
	.align		4
        /*0068*/ 	.byte	0x04, 0x1c
        /*006a*/ 	.short	(.L_19 - .L_18)


	//   ....[0]....
.L_18:
        /*006c*/ 	.word	0x000000c0


	//   ....[1]....
        /*0070*/ 	.word	0x00000250


	//----- nvinfo : EIATTR_CRS_STACK_SIZE
	.align		4
.L_19:
        /*0074*/ 	.byte	0x04, 0x1e
        /*0076*/ 	.short	(.L_21 - .L_20)
.L_20:
        /*0078*/ 	.word	0x00000000


	//----- nvinfo : EIATTR_CBANK_PARAM_SIZE
	.align		4
.L_21:
        /*007c*/ 	.byte	0x03, 0x19
        /*007e*/ 	.short	0x0028


	//----- nvinfo : EIATTR_PARAM_CBANK
	.align		4
        /*0080*/ 	.byte	0x04, 0x0a
        /*0082*/ 	.short	(.L_23 - .L_22)
	.align		4
.L_22:
        /*0084*/ 	.word	index@(.nv.constant0._Z9substringPcS_PiS0_S0_)
        /*0088*/ 	.short	0x0380
        /*008a*/ 	.short	0x0028


	//----- nvinfo : EIATTR_SW_WAR
	.align		4
.L_23:
        /*008c*/ 	.byte	0x04, 0x36
        /*008e*/ 	.short	(.L_25 - .L_24)
.L_24:
        /*0090*/ 	.word	0x00000008
.L_25:


//--------------------- .nv.callgraph             --------------------------
	.section	.nv.callgraph,"",@"SHT_CUDA_CALLGRAPH"
	.align	4
	.sectionentsize	8
	.align		4
        /*0000*/ 	.word	0x00000000
	.align		4
        /*0004*/ 	.word	0xffffffff
	.align		4
        /*0008*/ 	.word	0x00000000
	.align		4
        /*000c*/ 	.word	0xfffffffe
	.align		4
        /*0010*/ 	.word	0x00000000
	.align		4
        /*0014*/ 	.word	0xfffffffd
	.align		4
        /*0018*/ 	.word	0x00000000
	.align		4
        /*001c*/ 	.word	0xfffffffc


//--------------------- .text._Z9substringPcS_PiS0_S0_ --------------------------
	.section	.text._Z9substringPcS_PiS0_S0_,"ax",@progbits
	.align	128
        .global         _Z9substringPcS_PiS0_S0_
        .type           _Z9substringPcS_PiS0_S0_,@function
        .size           _Z9substringPcS_PiS0_S0_,(.L_x_4 - _Z9substringPcS_PiS0_S0_)
        .other          _Z9substringPcS_PiS0_S0_,@"STO_CUDA_ENTRY STV_DEFAULT"
_Z9substringPcS_PiS0_S0_:
.text._Z9substringPcS_PiS0_S0_:
[----:B------:R-:W-:Y:S08]  /*0000*/  LDC R1, c[0x0][0x37c] ;  /* 0x0000df00ff017b82 */ /* 0x000ff00000000800 */
[----:B------:R-:W0:Y:S01]  /*0010*/  LDC.64 R2, c[0x0][0x390] ;  /* 0x0000e400ff027b82 */ /* 0x000e220000000a00 */
[----:B------:R-:W0:Y:S07]  /*0020*/  LDCU.64 UR4, c[0x0][0x358] ;  /* 0x00006b00ff0477ac */ /* 0x000e2e0008000a00 */
[----:B------:R-:W1:Y:S01]  /*0030*/  LDC.64 R4, c[0x0][0x398] ;  /* 0x0000e600ff047b82 */ /* 0x000e620000000a00 */
[----:B0-----:R-:W2:Y:S04]  /*0040*/  LDG.E R2, desc[UR4][R2.64] ;  /* 0x0000000402027981 */ /* 0x001ea8000c1e1900 */
[----:B-1----:R-:W2:Y:S01]  /*0050*/  LDG.E R9, desc[UR4][R4.64] ;  /* 0x0000000404097981 */ /* 0x002ea2000c1e1900 */
[----:B------:R-:W0:Y:S01]  /*0060*/  LDCU UR6, c[0x0][0x360] ;  /* 0x00006c00ff0677ac */ /* 0x000e220008000800 */
[----:B------:R-:W0:Y:S01]  /*0070*/  S2R R7, SR_TID.X ;  /* 0x0000000000077919 */ /* 0x000e220000002100 */
[----:B------:R-:W0:Y:S02]  /*0080*/  S2R R0, SR_CTAID.X ;  /* 0x0000000000007919 */ /* 0x000e240000002500 */
[----:B0-----:R-:W-:-:S02]  /*0090*/  IMAD R7, R0, UR6, R7 ;  /* 0x0000000600077c24 */ /* 0x001fc4000f8e0207 */
[----:B--2---:R-:W-:-:S05]  /*00a0*/  IMAD.IADD R0, R2, 0x1, -R9 ;  /* 0x0000000102007824 */ /* 0x004fca00078e0a09 */
[----:B------:R-:W-:-:S13]  /*00b0*/  ISETP.GT.AND P0, PT, R7, R0, PT ;  /* 0x000000000700720c */ /* 0x000fda0003f04270 */
[----:B------:R-:W-:Y:S05]  /*00c0*/  @P0 EXIT ;  /* 0x000000000000094d */ /* 0x000fea0003800000 */
[----:B------:R-:W-:Y:S01]  /*00d0*/  ISETP.GE.AND P0, PT, R9, 0x1, PT ;  /* 0x000000010900780c */ /* 0x000fe20003f06270 */
[----:B------:R-:W-:-:S12]  /*00e0*/  IMAD.MOV.U32 R11, RZ, RZ, 0x1 ;  /* 0x00000001ff0b7424 */ /* 0x000fd800078e00ff */
[----:B------:R-:W-:Y:S05]  /*00f0*/  @!P0 BRA `(.L_x_0) ;  /* 0x0000000000488947 */ /* 0x000fea0003800000 */
[----:B------:R-:W-:Y:S01]  /*0100*/  HFMA2 R0, -RZ, RZ, 0, 0 ;  /* 0x00000000ff007431 */ /* 0x000fe200000001ff */
[----:B------:R-:W-:Y:S01]  /*0110*/  BSSY.RECONVERGENT B0, `(.L_x_0) ;  /* 0x0000010000007945 */ /* 0x000fe20003800200 */
[----:B------:R-:W0:Y:S05]  /*0120*/  LDCU.128 UR8, c[0x0][0x380] ;  /* 0x00007000ff0877ac */ /* 0x000e2a0008000c00 */
.L_x_2:
[----:B------:R-:W-:Y:S01]  /*0130*/  IMAD.IADD R3, R7, 0x1, R0 ;  /* 0x0000000107037824 */ /* 0x000fe200078e0200 */
[----:B0-----:R-:W-:-:S04]  /*0140*/  IADD3 R4, P1, PT, R0, UR10, RZ ;  /* 0x0000000a00047c10 */ /* 0x001fc8000ff3e0ff */
[----:B------:R-:W-:Y:S01]  /*0150*/  IADD3 R2, P0, PT, R3, UR8, RZ ;  /* 0x0000000803027c10 */ /* 0x000fe2000ff1e0ff */
[----:B------:R-:W-:-:S03]  /*0160*/  IMAD.X R5, RZ, RZ, UR11, P1 ;  /* 0x0000000bff057e24 */ /* 0x000fc600088e06ff */
[----:B------:R-:W-:-:S03]  /*0170*/  LEA.HI.X.SX32 R3, R3, UR9, 0x1, P0 ;  /* 0x0000000903037c11 */ /* 0x000fc600080f0eff */
[----:B------:R-:W2:Y:S04]  /*0180*/  LDG.E.U8 R5, desc[UR4][R4.64] ;  /* 0x0000000404057981 */ /* 0x000ea8000c1e1100 */
[----:B------:R-:W2:Y:S01]  /*0190*/  LDG.E.U8 R2, desc[UR4][R2.64] ;  /* 0x0000000402027981 */ /* 0x000ea2000c1e1100 */
[----:B------:R-:W-:Y:S02]  /*01a0*/  MOV R11, RZ ;  /* 0x000000ff000b7202 */ /* 0x000fe40000000f00 */
[----:B--2---:R-:W-:-:S13]  /*01b0*/  ISETP.NE.AND P0, PT, R2, R5, PT ;  /* 0x000000050200720c */ /* 0x004fda0003f05270 */
[----:B------:R-:W-:Y:S05]  /*01c0*/  @P0 BRA `(.L_x_1) ;  /* 0x0000000000100947 */ /* 0x000fea0003800000 */
[----:B------:R-:W-:-:S05]  /*01d0*/  VIADD R0, R0, 0x1 ;  /* 0x0000000100007836 */ /* 0x000fca0000000000 */
[----:B------:R-:W-:-:S13]  /*01e0*/  ISETP.GE.AND P0, PT, R0, R9, PT ;  /* 0x000000090000720c */ /* 0x000fda0003f06270 */
[----:B------:R-:W-:Y:S05]  /*01f0*/  @!P0 BRA `(.L_x_2) ;  /* 0xfffffffc00cc8947 */ /* 0x000fea000383ffff */
[----:B------:R-:W-:-:S07]  /*0200*/  MOV R11, 0x1 ;  /* 0x00000001000b7802 */ /* 0x000fce0000000f00 */
.L_x_1:
[----:B------:R-:W-:Y:S05]  /*0210*/  BSYNC.RECONVERGENT B0 ;  /* 0x0000000000007941 */ /* 0x000fea0003800200 */
.L_x_0:
[----:B------:R-:W0:Y:S02]  /*0220*/  LDC.64 R2, c[0x0][0x3a0] ;  /* 0x0000e800ff027b82 */ /* 0x000e240000000a00 */
[----:B0-----:R-:W-:-:S05]  /*0230*/  IMAD.WIDE R2, R7, 0x4, R2 ;  /* 0x0000000407027825 */ /* 0x001fca00078e0202 */
[----:B------:R-:W-:Y:S01]  /*0240*/  STG.E desc[UR4][R2.64], R11 ;  /* 0x0000000b02007986 */ /* 0x000fe2000c101904 */
[----:B------:R-:W-:Y:S05]  /*0250*/  EXIT ;  /* 0x000000000000794d */ /* 0x000fea0003800000 */
.L_x_3:
[----:B------:R-:W-:-:S00]  /*0260*/  BRA `(.L_x_3) ;  /* 0xfffffffc00fc7947 */ /* 0x000fc0000383ffff */
[----:B------:R-:W-:-:S00]  /*0270*/  NOP ;  /* 0x0000000000007918 */ /* 0x000fc00000000000 */
        /* <DEDUP_REMOVED lines=8> */
.L_x_4:


//--------------------- .nv.shared.reserved.0     --------------------------
	.section	.nv.shared.reserved.0,"aw",@nobits
	.weak		__nv_reservedSMEM_offset_0_alias
	.size		__nv_reservedSMEM_offset_0_alias, 0, 64
	.other		__nv_reservedSMEM_offset_0_alias,@"STO_CUDA_RESERVED_SHARED STV_DEFAULT"
__nv_reservedSMEM_offset_0_alias:
	.zero		0
	.zero		64


//--------------------- .nv.constant0._Z9substringPcS_PiS0_S0_ --------------------------
	.section	.nv.constant0._Z9substringPcS_PiS0_S0_,"a",@progbits
	.sectionflags	@""
	.align	4
.nv.constant0._Z9substringPcS_PiS0_S0_:
	.zero		936


//--------------------- SYMBOLS --------------------------

	.type		.nv.reservedSmem.offset0,@object
	.size		.nv.reservedSmem.offset0,0x4
